//
// Generated by NVIDIA NVVM Compiler
//
// Compiler Build ID: CL-36424714
// Cuda compilation tools, release 13.0, V13.0.88
// Based on NVVM 20.0.0
//

.version 9.0
.target sm_100
.address_size 64

	// .globl	kernel
// _ZZ11blockReducefE5psums has been demoted

.visible .entry kernel(
	.param .u32 kernel_param_0,
	.param .u32 kernel_param_1,
	.param .u32 kernel_param_2,
	.param .u32 kernel_param_3,
	.param .u64 .ptr .align 1 kernel_param_4,
	.param .u64 .ptr .align 1 kernel_param_5,
	.param .u64 .ptr .align 1 kernel_param_6,
	.param .u64 .ptr .align 1 kernel_param_7,
	.param .u64 .ptr .align 1 kernel_param_8
)
{
	.reg .pred 	%p<39>;
	.reg .b32 	%r<130>;
	.reg .b32 	%f<110>;
	.reg .b64 	%rd<50>;
	// demoted variable
	.shared .align 4 .b8 _ZZ11blockReducefE5psums[64];
	ld.param.u32 	%r36, [kernel_param_0];
	ld.param.u32 	%r34, [kernel_param_1];
	ld.param.u32 	%r35, [kernel_param_2];
	ld.param.u32 	%r37, [kernel_param_3];
	ld.param.u64 	%rd12, [kernel_param_5];
	ld.param.u64 	%rd14, [kernel_param_6];
	ld.param.u64 	%rd15, [kernel_param_7];
	ld.param.u64 	%rd13, [kernel_param_8];
	cvta.to.global.u64 	%rd1, %rd15;
	cvta.to.global.u64 	%rd16, %rd14;
	mov.u32 	%r38, %ctaid.x;
	mov.u32 	%r1, %tid.x;
	mul.lo.s32 	%r120, %r37, %r38;
	add.s32 	%r39, %r120, %r37;
	min.s32 	%r3, %r39, %r36;
	mul.lo.s32 	%r4, %r35, %r38;
	mul.lo.s32 	%r40, %r4, %r34;
	mul.wide.u32 	%rd17, %r40, 4;
	add.s64 	%rd2, %rd16, %rd17;
	setp.lt.s32 	%p1, %r35, 1;
	@%p1 bra 	$L__BB0_22;
	and.b32  	%r5, %r35, 3;
	setp.lt.u32 	%p2, %r35, 4;
	mov.b32 	%r117, 0;
	@%p2 bra 	$L__BB0_12;
	and.b32  	%r117, %r35, 2147483644;
	mov.b32 	%r119, 0;
	mul.wide.s32 	%rd8, %r34, 4;
$L__BB0_3:
	.pragma "nounroll";
	setp.ne.s32 	%p3, %r1, 0;
	mad.lo.s32 	%r43, %r119, %r34, %r1;
	mul.wide.s32 	%rd18, %r43, 4;
	add.s64 	%rd7, %rd2, %rd18;
	mov.b32 	%r44, 0;
	st.global.u32 	[%rd7], %r44;
	@%p3 bra 	$L__BB0_5;
	add.s32 	%r45, %r119, %r4;
	mul.wide.u32 	%rd19, %r45, 4;
	add.s64 	%rd20, %rd1, %rd19;
	mov.b32 	%r46, 0;
	st.global.u32 	[%rd20], %r46;
$L__BB0_5:
	setp.ne.s32 	%p4, %r1, 0;
	add.s64 	%rd9, %rd7, %rd8;
	mov.b32 	%r47, 0;
	st.global.u32 	[%rd9], %r47;
	@%p4 bra 	$L__BB0_7;
	add.s32 	%r48, %r119, %r4;
	add.s32 	%r49, %r48, 1;
	mul.wide.u32 	%rd21, %r49, 4;
	add.s64 	%rd22, %rd1, %rd21;
	mov.b32 	%r50, 0;
	st.global.u32 	[%rd22], %r50;
$L__BB0_7:
	setp.ne.s32 	%p5, %r1, 0;
	add.s64 	%rd10, %rd9, %rd8;
	mov.b32 	%r51, 0;
	st.global.u32 	[%rd10], %r51;
	@%p5 bra 	$L__BB0_9;
	add.s32 	%r52, %r119, %r4;
	add.s32 	%r53, %r52, 2;
	mul.wide.u32 	%rd23, %r53, 4;
	add.s64 	%rd24, %rd1, %rd23;
	mov.b32 	%r54, 0;
	st.global.u32 	[%rd24], %r54;
$L__BB0_9:
	setp.ne.s32 	%p6, %r1, 0;
	add.s64 	%rd25, %rd10, %rd8;
	mov.b32 	%r55, 0;
	st.global.u32 	[%rd25], %r55;
	@%p6 bra 	$L__BB0_11;
	add.s32 	%r56, %r119, %r4;
	add.s32 	%r57, %r56, 3;
	mul.wide.u32 	%rd26, %r57, 4;
	add.s64 	%rd27, %rd1, %rd26;
	mov.b32 	%r58, 0;
	st.global.u32 	[%rd27], %r58;
$L__BB0_11:
	add.s32 	%r119, %r119, 4;
	setp.eq.s32 	%p7, %r119, %r117;
	@%p7 bra 	$L__BB0_12;
	bra.uni 	$L__BB0_3;
$L__BB0_12:
	setp.eq.s32 	%p8, %r5, 0;
	@%p8 bra 	$L__BB0_22;
	setp.eq.s32 	%p9, %r5, 1;
	@%p9 bra 	$L__BB0_19;
	setp.ne.s32 	%p10, %r1, 0;
	mad.lo.s32 	%r59, %r117, %r34, %r1;
	mul.wide.s32 	%rd28, %r59, 4;
	add.s64 	%rd3, %rd2, %rd28;
	mov.b32 	%r60, 0;
	st.global.u32 	[%rd3], %r60;
	@%p10 bra 	$L__BB0_16;
	add.s32 	%r61, %r117, %r4;
	mul.wide.u32 	%rd29, %r61, 4;
	add.s64 	%rd30, %rd1, %rd29;
	mov.b32 	%r62, 0;
	st.global.u32 	[%rd30], %r62;
$L__BB0_16:
	setp.ne.s32 	%p11, %r1, 0;
	mul.wide.s32 	%rd31, %r34, 4;
	add.s64 	%rd32, %rd3, %rd31;
	mov.b32 	%r63, 0;
	st.global.u32 	[%rd32], %r63;
	@%p11 bra 	$L__BB0_18;
	add.s32 	%r64, %r117, %r4;
	add.s32 	%r65, %r64, 1;
	mul.wide.u32 	%rd33, %r65, 4;
	add.s64 	%rd34, %rd1, %rd33;
	mov.b32 	%r66, 0;
	st.global.u32 	[%rd34], %r66;
$L__BB0_18:
	add.s32 	%r117, %r117, 2;
$L__BB0_19:
	and.b32  	%r67, %r35, 1;
	setp.eq.b32 	%p12, %r67, 1;
	not.pred 	%p13, %p12;
	@%p13 bra 	$L__BB0_22;
	setp.ne.s32 	%p14, %r1, 0;
	mad.lo.s32 	%r68, %r117, %r34, %r1;
	mul.wide.s32 	%rd35, %r68, 4;
	add.s64 	%rd36, %rd2, %rd35;
	mov.b32 	%r69, 0;
	st.global.u32 	[%rd36], %r69;
	@%p14 bra 	$L__BB0_22;
	add.s32 	%r70, %r117, %r4;
	mul.wide.u32 	%rd37, %r70, 4;
	add.s64 	%rd38, %rd1, %rd37;
	mov.b32 	%r71, 0;
	st.global.u32 	[%rd38], %r71;
$L__BB0_22:
	setp.ge.s32 	%p15, %r120, %r3;
	@%p15 bra 	$L__BB0_50;
	ld.param.u64 	%rd49, [kernel_param_4];
	mov.u32 	%r10, %ntid.x;
	shr.u32 	%r72, %r10, 5;
	and.b32  	%r11, %r72, 48;
	and.b32  	%r12, %r72, 3;
	cvta.to.global.u64 	%rd4, %rd49;
	cvta.to.global.u64 	%rd5, %rd13;
	cvta.to.global.u64 	%rd6, %rd12;
$L__BB0_24:
	setp.lt.s32 	%p16, %r35, 1;
	mad.lo.s32 	%r74, %r120, %r34, %r1;
	mul.wide.s32 	%rd39, %r74, 4;
	add.s64 	%rd40, %rd4, %rd39;
	ld.global.f32 	%f1, [%rd40];
	mov.b32 	%r128, -1;
	@%p16 bra 	$L__BB0_45;
	mov.f32 	%f109, 0f4CBEBC20;
	mov.b32 	%r128, -1;
	mov.b32 	%r121, 0;
$L__BB0_26:
	and.b32  	%r77, %r1, 31;
	setp.ne.s32 	%p17, %r77, 0;
	mad.lo.s32 	%r78, %r121, %r34, %r1;
	mul.wide.s32 	%rd41, %r78, 4;
	add.s64 	%rd42, %rd6, %rd41;
	ld.global.f32 	%f21, [%rd42];
	sub.f32 	%f22, %f1, %f21;
	mul.f32 	%f23, %f22, %f22;
	mov.b32 	%r79, %f23;
	shfl.sync.bfly.b32	%r80|%p18, %r79, 16, 31, -1;
	mov.b32 	%f24, %r80;
	add.f32 	%f25, %f23, %f24;
	mov.b32 	%r81, %f25;
	shfl.sync.bfly.b32	%r82|%p19, %r81, 8, 31, -1;
	mov.b32 	%f26, %r82;
	add.f32 	%f27, %f25, %f26;
	mov.b32 	%r83, %f27;
	shfl.sync.bfly.b32	%r84|%p20, %r83, 4, 31, -1;
	mov.b32 	%f28, %r84;
	add.f32 	%f29, %f27, %f28;
	mov.b32 	%r85, %f29;
	shfl.sync.bfly.b32	%r86|%p21, %r85, 2, 31, -1;
	mov.b32 	%f30, %r86;
	add.f32 	%f31, %f29, %f30;
	mov.b32 	%r87, %f31;
	shfl.sync.bfly.b32	%r88|%p22, %r87, 1, 31, -1;
	mov.b32 	%f32, %r88;
	add.f32 	%f3, %f31, %f32;
	@%p17 bra 	$L__BB0_28;
	shr.u32 	%r89, %r1, 3;
	mov.u32 	%r90, _ZZ11blockReducefE5psums;
	add.s32 	%r91, %r90, %r89;
	st.shared.f32 	[%r91], %f3;
$L__BB0_28:
	setp.lt.u32 	%p23, %r10, 32;
	bar.sync 	0;
	mov.f32 	%f108, 0f00000000;
	@%p23 bra 	$L__BB0_42;
	add.s32 	%r94, %r72, -1;
	setp.lt.u32 	%p24, %r94, 15;
	mov.f32 	%f108, 0f00000000;
	mov.b32 	%r126, 0;
	@%p24 bra 	$L__BB0_32;
	mov.u32 	%r96, _ZZ11blockReducefE5psums;
	add.s32 	%r123, %r96, 32;
	and.b32  	%r98, %r72, 134217712;
	neg.s32 	%r124, %r98;
	mov.f32 	%f108, 0f00000000;
$L__BB0_31:
	.pragma "nounroll";
	ld.shared.f32 	%f37, [%r123+-32];
	add.f32 	%f38, %f108, %f37;
	ld.shared.f32 	%f39, [%r123+-28];
	add.f32 	%f40, %f38, %f39;
	ld.shared.f32 	%f41, [%r123+-24];
	add.f32 	%f42, %f40, %f41;
	ld.shared.f32 	%f43, [%r123+-20];
	add.f32 	%f44, %f42, %f43;
	ld.shared.f32 	%f45, [%r123+-16];
	add.f32 	%f46, %f44, %f45;
	ld.shared.f32 	%f47, [%r123+-12];
	add.f32 	%f48, %f46, %f47;
	ld.shared.f32 	%f49, [%r123+-8];
	add.f32 	%f50, %f48, %f49;
	ld.shared.f32 	%f51, [%r123+-4];
	add.f32 	%f52, %f50, %f51;
	ld.shared.f32 	%f53, [%r123];
	add.f32 	%f54, %f52, %f53;
	ld.shared.f32 	%f55, [%r123+4];
	add.f32 	%f56, %f54, %f55;
	ld.shared.f32 	%f57, [%r123+8];
	add.f32 	%f58, %f56, %f57;
	ld.shared.f32 	%f59, [%r123+12];
	add.f32 	%f60, %f58, %f59;
	ld.shared.f32 	%f61, [%r123+16];
	add.f32 	%f62, %f60, %f61;
	ld.shared.f32 	%f63, [%r123+20];
	add.f32 	%f64, %f62, %f63;
	ld.shared.f32 	%f65, [%r123+24];
	add.f32 	%f66, %f64, %f65;
	ld.shared.f32 	%f67, [%r123+28];
	add.f32 	%f108, %f66, %f67;
	add.s32 	%r124, %r124, 16;
	add.s32 	%r123, %r123, 64;
	setp.ne.s32 	%p25, %r124, 0;
	mov.u32 	%r126, %r11;
	@%p25 bra 	$L__BB0_31;
$L__BB0_32:
	and.b32  	%r99, %r10, 480;
	setp.eq.s32 	%p26, %r99, 0;
	@%p26 bra 	$L__BB0_42;
	and.b32  	%r101, %r72, 15;
	add.s32 	%r102, %r101, -1;
	setp.lt.u32 	%p27, %r102, 7;
	@%p27 bra 	$L__BB0_35;
	shl.b32 	%r103, %r126, 2;
	mov.u32 	%r104, _ZZ11blockReducefE5psums;
	add.s32 	%r105, %r104, %r103;
	ld.shared.f32 	%f69, [%r105];
	add.f32 	%f70, %f108, %f69;
	ld.shared.f32 	%f71, [%r105+4];
	add.f32 	%f72, %f70, %f71;
	ld.shared.f32 	%f73, [%r105+8];
	add.f32 	%f74, %f72, %f73;
	ld.shared.f32 	%f75, [%r105+12];
	add.f32 	%f76, %f74, %f75;
	ld.shared.f32 	%f77, [%r105+16];
	add.f32 	%f78, %f76, %f77;
	ld.shared.f32 	%f79, [%r105+20];
	add.f32 	%f80, %f78, %f79;
	ld.shared.f32 	%f81, [%r105+24];
	add.f32 	%f82, %f80, %f81;
	ld.shared.f32 	%f83, [%r105+28];
	add.f32 	%f108, %f82, %f83;
	add.s32 	%r126, %r126, 8;
$L__BB0_35:
	and.b32  	%r106, %r10, 224;
	setp.eq.s32 	%p28, %r106, 0;
	@%p28 bra 	$L__BB0_42;
	and.b32  	%r108, %r72, 7;
	add.s32 	%r109, %r108, -1;
	setp.lt.u32 	%p29, %r109, 3;
	@%p29 bra 	$L__BB0_38;
	shl.b32 	%r110, %r126, 2;
	mov.u32 	%r111, _ZZ11blockReducefE5psums;
	add.s32 	%r112, %r111, %r110;
	ld.shared.f32 	%f85, [%r112];
	add.f32 	%f86, %f108, %f85;
	ld.shared.f32 	%f87, [%r112+4];
	add.f32 	%f88, %f86, %f87;
	ld.shared.f32 	%f89, [%r112+8];
	add.f32 	%f90, %f88, %f89;
	ld.shared.f32 	%f91, [%r112+12];
	add.f32 	%f108, %f90, %f91;
	add.s32 	%r126, %r126, 4;
$L__BB0_38:
	setp.eq.s32 	%p30, %r12, 0;
	@%p30 bra 	$L__BB0_42;
	setp.eq.s32 	%p31, %r12, 1;
	shl.b32 	%r113, %r126, 2;
	mov.u32 	%r114, _ZZ11blockReducefE5psums;
	add.s32 	%r28, %r114, %r113;
	ld.shared.f32 	%f92, [%r28];
	add.f32 	%f108, %f108, %f92;
	@%p31 bra 	$L__BB0_42;
	setp.eq.s32 	%p32, %r12, 2;
	ld.shared.f32 	%f93, [%r28+4];
	add.f32 	%f108, %f108, %f93;
	@%p32 bra 	$L__BB0_42;
	ld.shared.f32 	%f94, [%r28+8];
	add.f32 	%f108, %f108, %f94;
$L__BB0_42:
	setp.ne.s32 	%p33, %r1, 0;
	@%p33 bra 	$L__BB0_44;
	sqrt.rn.f32 	%f95, %f108;
	setp.lt.f32 	%p34, %f95, %f109;
	selp.f32 	%f109, %f95, %f109, %p34;
	selp.b32 	%r128, %r121, %r128, %p34;
$L__BB0_44:
	add.s32 	%r121, %r121, 1;
	setp.ne.s32 	%p35, %r121, %r35;
	@%p35 bra 	$L__BB0_26;
$L__BB0_45:
	setp.ne.s32 	%p36, %r1, 0;
	@%p36 bra 	$L__BB0_47;
	mul.wide.s32 	%rd43, %r120, 4;
	add.s64 	%rd44, %rd5, %rd43;
	st.global.u32 	[%rd44], %r128;
$L__BB0_47:
	setp.ne.s32 	%p37, %r1, 0;
	mad.lo.s32 	%r115, %r128, %r34, %r1;
	mul.wide.s32 	%rd45, %r115, 4;
	add.s64 	%rd46, %rd2, %rd45;
	ld.global.f32 	%f96, [%rd46];
	add.f32 	%f97, %f1, %f96;
	st.global.f32 	[%rd46], %f97;
	@%p37 bra 	$L__BB0_49;
	add.s32 	%r116, %r128, %r4;
	mul.wide.u32 	%rd47, %r116, 4;
	add.s64 	%rd48, %rd1, %rd47;
	ld.global.f32 	%f98, [%rd48];
	add.f32 	%f99, %f98, 0f3F800000;
	st.global.f32 	[%rd48], %f99;
$L__BB0_49:
	add.s32 	%r120, %r120, 1;
	setp.ne.s32 	%p38, %r120, %r3;
	@%p38 bra 	$L__BB0_24;
$L__BB0_50:
	ret;

}


// ===== COMPILED SASS (sm_100) =====

	.target	sm_100

	.elftype	@"ET_EXEC"


//--------------------- .note.nv.tkinfo           --------------------------
	.section	.note.nv.tkinfo,"",@"SHT_NOTE"
	.sectionflags	@"SHF_NOTE_NV_TKINFO"
	.tkinfo
        /*0018*/ 	.word	0x00000002
        /*0030*/ 	.string	""
        /*0030*/ 	.string	"ptxas"
        /*0030*/ 	.string	"Cuda compilation tools, release 13.0, V13.0.88"
        /*0030*/ 	.string	"Build cuda_13.0.r13.0/compiler.36424714_0"
        /*0030*/ 	.string	"-arch sm_100 -m 64 "



//--------------------- .note.nv.cuinfo           --------------------------
	.section	.note.nv.cuinfo,"",@"SHT_NOTE"
	.sectionflags	@"SHF_NOTE_NV_CUINFO"
        /*0018*/ 	.short	0x0002
        /*001a*/ 	.short	0x0064
        /*001c*/ 	.short	0x0082
	.zero		2


//--------------------- .nv.info                  --------------------------
	.section	.nv.info,"",@"SHT_CUDA_INFO"
	.align	4


	//----- nvinfo : EIATTR_REGCOUNT
	.align		4
        /*0000*/ 	.byte	0x04, 0x2f
        /*0002*/ 	.short	(.L_1 - .L_0)
	.align		4
.L_0:
        /*0004*/ 	.word	index@(kernel)
        /*0008*/ 	.word	0x00000020


	//----- nvinfo : EIATTR_FRAME_SIZE
	.align		4
.L_1:
        /*000c*/ 	.byte	0x04, 0x11
        /*000e*/ 	.short	(.L_3 - .L_2)
	.align		4
.L_2:
        /*0010*/ 	.word	index@($__internal_0_$__cuda_sm20_sqrt_rn_f32_slowpath)
        /*0014*/ 	.word	0x00000000


	//----- nvinfo : EIATTR_FRAME_SIZE
	.align		4
.L_3:
        /*0018*/ 	.byte	0x04, 0x11
        /*001a*/ 	.short	(.L_5 - .L_4)
	.align		4
.L_4:
        /*001c*/ 	.word	index@(kernel)
        /*0020*/ 	.word	0x00000000


	//----- nvinfo : EIATTR_MIN_STACK_SIZE
	.align		4
.L_5:
        /*0024*/ 	.byte	0x04, 0x12
        /*0026*/ 	.short	(.L_7 - .L_6)
	.align		4
.L_6:
        /*0028*/ 	.word	index@(kernel)
        /*002c*/ 	.word	0x00000000
.L_7:


//--------------------- .nv.compat                --------------------------
	.section	.nv.compat,"",@"SHT_CUDA_COMPAT_INFO"
	.align	4
        /*0000*/ 	.byte	0x02, 0x09, 0x00, 0x00, 0x02, 0x02, 0x01, 0x00, 0x02, 0x05, 0x05, 0x00, 0x03, 0x07, 0x01, 0x01
        /*0010*/ 	.byte	0x02, 0x03, 0x00, 0x00, 0x02, 0x06, 0x01, 0x00, 0x04, 0x0b, 0x08, 0x00, 0x01, 0x00, 0x00, 0x00
        /*0020*/ 	.byte	0x00, 0x00, 0x00, 0x00


//--------------------- .nv.info.kernel           --------------------------
	.section	.nv.info.kernel,"",@"SHT_CUDA_INFO"
	.sectionflags	@""
	.align	4


	//----- nvinfo : EIATTR_CUDA_API_VERSION
	.align		4
        /*0000*/ 	.byte	0x04, 0x37
        /*0002*/ 	.short	(.L_9 - .L_8)
.L_8:
        /*0004*/ 	.word	0x00000082


	//----- nvinfo : EIATTR_KPARAM_INFO
	.align		4
.L_9:
        /*0008*/ 	.byte	0x04, 0x17
        /*000a*/ 	.short	(.L_11 - .L_10)
.L_10:
        /*000c*/ 	.word	0x00000000
        /*0010*/ 	.short	0x0008
        /*0012*/ 	.short	0x0030
        /*0014*/ 	.byte	0x00, 0xf5, 0x21, 0x00


	//----- nvinfo : EIATTR_KPARAM_INFO
	.align		4
.L_11:
        /*0018*/ 	.byte	0x04, 0x17
        /*001a*/ 	.short	(.L_13 - .L_12)
.L_12:
        /*001c*/ 	.word	0x00000000
        /*0020*/ 	.short	0x0007
        /*0022*/ 	.short	0x0028
        /*0024*/ 	.byte	0x00, 0xf5, 0x21, 0x00


	//----- nvinfo : EIATTR_KPARAM_INFO
	.align		4
.L_13:
        /*0028*/ 	.byte	0x04, 0x17
        /*002a*/ 	.short	(.L_15 - .L_14)
.L_14:
        /*002c*/ 	.word	0x00000000
        /*0030*/ 	.short	0x0006
        /*0032*/ 	.short	0x0020
        /*0034*/ 	.byte	0x00, 0xf5, 0x21, 0x00


	//----- nvinfo : EIATTR_KPARAM_INFO
	.align		4
.L_15:
        /*0038*/ 	.byte	0x04, 0x17
        /*003a*/ 	.short	(.L_17 - .L_16)
.L_16:
        /*003c*/ 	.word	0x00000000
        /*0040*/ 	.short	0x0005
        /*0042*/ 	.short	0x0018
        /*0044*/ 	.byte	0x00, 0xf5, 0x21, 0x00


	//----- nvinfo : EIATTR_KPARAM_INFO
	.align		4
.L_17:
        /*0048*/ 	.byte	0x04, 0x17
        /*004a*/ 	.short	(.L_19 - .L_18)
.L_18:
        /*004c*/ 	.word	0x00000000
        /*0050*/ 	.short	0x0004
        /*0052*/ 	.short	0x0010
        /*0054*/ 	.byte	0x00, 0xf5, 0x21, 0x00


	//----- nvinfo : EIATTR_KPARAM_INFO
	.align		4
.L_19:
        /*0058*/ 	.byte	0x04, 0x17
        /*005a*/ 	.short	(.L_21 - .L_20)
.L_20:
        /*005c*/ 	.word	0x00000000
        /*0060*/ 	.short	0x0003
        /*0062*/ 	.short	0x000c
        /*0064*/ 	.byte	0x00, 0xf0, 0x11, 0x00


	//----- nvinfo : EIATTR_KPARAM_INFO
	.align		4
.L_21:
        /*0068*/ 	.byte	0x04, 0x17
        /*006a*/ 	.short	(.L_23 - .L_22)
.L_22:
        /*006c*/ 	.word	0x00000000
        /*0070*/ 	.short	0x0002
        /*0072*/ 	.short	0x0008
        /*0074*/ 	.byte	0x00, 0xf0, 0x11, 0x00


	//----- nvinfo : EIATTR_KPARAM_INFO
	.align		4
.L_23:
        /*0078*/ 	.byte	0x04, 0x17
        /*007a*/ 	.short	(.L_25 - .L_24)
.L_24:
        /*007c*/ 	.word	0x00000000
        /*0080*/ 	.short	0x0001
        /*0082*/ 	.short	0x0004
        /*0084*/ 	.byte	0x00, 0xf0, 0x11, 0x00


	//----- nvinfo : EIATTR_KPARAM_INFO
	.align		4
.L_25:
        /*0088*/ 	.byte	0x04, 0x17
        /*008a*/ 	.short	(.L_27 - .L_26)
.L_26:
        /*008c*/ 	.word	0x00000000
        /*0090*/ 	.short	0x0000
        /*0092*/ 	.short	0x0000
        /*0094*/ 	.byte	0x00, 0xf0, 0x11, 0x00


	//----- nvinfo : EIATTR_SPARSE_MMA_MASK
	.align		4
.L_27:
        /*0098*/ 	.byte	0x03, 0x50
        /*009a*/ 	.short	0x0000


	//----- nvinfo : EIATTR_MAXREG_COUNT
	.align		4
        /*009c*/ 	.byte	0x03, 0x1b
        /*009e*/ 	.short	0x00ff


	//----- nvinfo : EIATTR_NUM_BARRIERS
	.align		4
        /*00a0*/ 	.byte	0x02, 0x4c
        /*00a2*/ 	.byte	0x01
	.zero		1


	//----- nvinfo : EIATTR_MERCURY_ISA_VERSION
	.align		4
        /*00a4*/ 	.byte	0x03, 0x5f
        /*00a6*/ 	.short	0x0101


	//----- nvinfo : EIATTR_UNUSED_LOAD_BYTE_OFFSET
	.align		4
        /*00a8*/ 	.byte	0x04, 0x44
        /*00aa*/ 	.short	(.L_29 - .L_28)


	//   ....[0]....
.L_28:
        /*00ac*/ 	.word	0x00000ea0
        /*00b0*/ 	.word	0x00000fff


	//----- nvinfo : EIATTR_COOP_GROUP_MASK_REGIDS
	.align		4
.L_29:
        /*00b4*/ 	.byte	0x04, 0x29
        /*00b6*/ 	.short	(.L_31 - .L_30)


	//   ....[0]....
.L_30:
        /*00b8*/ 	.word	0xffffffff


	//   ....[1]....
        /*00bc*/ 	.word	0xffffffff


	//   ....[2]....
        /*00c0*/ 	.word	0xffffffff


	//   ....[3]....
        /*00c4*/ 	.word	0xffffffff


	//   ....[4]....
        /*00c8*/ 	.word	0xffffffff


	//----- nvinfo : EIATTR_COOP_GROUP_INSTR_OFFSETS
	.align		4
.L_31:
        /*00cc*/ 	.byte	0x04, 0x28
        /*00ce*/ 	.short	(.L_33 - .L_32)


	//   ....[0]....
.L_32:
        /*00d0*/ 	.word	0x000008a0


	//   ....[1]....
        /*00d4*/ 	.word	0x000008d0


	//   ....[2]....
        /*00d8*/ 	.word	0x000008f0


	//   ....[3]....
        /*00dc*/ 	.word	0x00000910


	//   ....[4]....
        /*00e0*/ 	.word	0x00000930


	//----- nvinfo : EIATTR_VRC_CTA_INIT_COUNT
	.align		4
.L_33:
        /*00e4*/ 	.byte	0x02, 0x4a
	.zero		1
	.zero		1


	//----- nvinfo : EIATTR_EXIT_INSTR_OFFSETS
	.align		4
        /*00e8*/ 	.byte	0x04, 0x1c
        /*00ea*/ 	.short	(.L_35 - .L_34)


	//   ....[0]....
.L_34:
        /*00ec*/ 	.word	0x000006d0


	//   ....[1]....
        /*00f0*/ 	.word	0x000011d0


	//----- nvinfo : EIATTR_CRS_STACK_SIZE
	.align		4
.L_35:
        /*00f4*/ 	.byte	0x04, 0x1e
        /*00f6*/ 	.short	(.L_37 - .L_36)
.L_36:
        /*00f8*/ 	.word	0x00000000


	//----- nvinfo : EIATTR_CBANK_PARAM_SIZE
	.align		4
.L_37:
        /*00fc*/ 	.byte	0x03, 0x19
        /*00fe*/ 	.short	0x0038


	//----- nvinfo : EIATTR_PARAM_CBANK
	.align		4
        /*0100*/ 	.byte	0x04, 0x0a
        /*0102*/ 	.short	(.L_39 - .L_38)
	.align		4
.L_38:
        /*0104*/ 	.word	index@(.nv.constant0.kernel)
        /*0108*/ 	.short	0x0380
        /*010a*/ 	.short	0x0038


	//----- nvinfo : EIATTR_SW_WAR
	.align		4
.L_39:
        /*010c*/ 	.byte	0x04, 0x36
        /*010e*/ 	.short	(.L_41 - .L_40)
.L_40:
        /*0110*/ 	.word	0x00000008
.L_41:


//--------------------- .nv.callgraph             --------------------------
	.section	.nv.callgraph,"",@"SHT_CUDA_CALLGRAPH"
	.align	4
	.sectionentsize	8
	.align		4
        /*0000*/ 	.word	0x00000000
	.align		4
        /*0004*/ 	.word	0xffffffff
	.align		4
        /*0008*/ 	.word	0x00000000
	.align		4
        /*000c*/ 	.word	0xfffffffe
	.align		4
        /*0010*/ 	.word	0x00000000
	.align		4
        /*0014*/ 	.word	0xfffffffd
	.align		4
        /*0018*/ 	.word	0x00000000
	.align		4
        /*001c*/ 	.word	0xfffffffc


//--------------------- .text.kernel              --------------------------
	.section	.text.kernel,"ax",@progbits
	.align	128
        .global         kernel
        .type           kernel,@function
        .size           kernel,(.L_x_20 - kernel)
        .other          kernel,@"STO_CUDA_ENTRY STV_DEFAULT"
kernel:
.text.kernel:
[----:B------:R-:W-:Y:S08]  /*0000*/  LDC R1, c[0x0][0x37c] ;  /* 0x0000df00ff017b82 */ /* 0x000ff00000000800 */
[----:B------:R-:W0:Y:S01]  /*0010*/  LDC.64 R2, c[0x0][0x388] ;  /* 0x0000e200ff027b82 */ /* 0x000e220000000a00 */
[----:B------:R-:W1:Y:S01]  /*0020*/  S2R R0, SR_TID.X ;  /* 0x0000000000007919 */ /* 0x000e620000002100 */
[----:B------:R-:W2:Y:S06]  /*0030*/  LDCU.64 UR6, c[0x0][0x358] ;  /* 0x00006b00ff0677ac */ /* 0x000eac0008000a00 */
[----:B------:R-:W3:Y:S08]  /*0040*/  S2UR UR4, SR_CTAID.X ;  /* 0x00000000000479c3 */ /* 0x000ef00000002500 */
[----:B------:R-:W4:Y:S08]  /*0050*/  LDC.64 R24, c[0x0][0x380] ;  /* 0x0000e000ff187b82 */ /* 0x000f300000000a00 */
[----:B------:R-:W5:Y:S01]  /*0060*/  LDC.64 R28, c[0x0][0x3a0] ;  /* 0x0000e800ff1c7b82 */ /* 0x000f620000000a00 */
[C---:B0-----:R-:W-:Y:S01]  /*0070*/  ISETP.GE.AND P0, PT, R2.reuse, 0x1, PT ;  /* 0x000000010200780c */ /* 0x041fe20003f06270 */
[----:B---3--:R-:W-:-:S02]  /*0080*/  IMAD R22, R2, UR4, RZ ;  /* 0x0000000402167c24 */ /* 0x008fc4000f8e02ff */
[----:B------:R-:W-:Y:S02]  /*0090*/  IMAD R23, R3, UR4, RZ ;  /* 0x0000000403177c24 */ /* 0x000fe4000f8e02ff */
[----:B----4-:R-:W-:-:S03]  /*00a0*/  IMAD R5, R22, R25, RZ ;  /* 0x0000001916057224 */ /* 0x010fc600078e02ff */
[----:B------:R-:W-:Y:S01]  /*00b0*/  VIADDMNMX R24, R23, R3, R24, PT ;  /* 0x0000000317187246 */ /* 0x000fe20003800118 */
[----:B-----5:R-:W-:-:S04]  /*00c0*/  IMAD.WIDE.U32 R28, R5, 0x4, R28 ;  /* 0x00000004051c7825 */ /* 0x020fc800078e001c */
[----:B-12---:R-:W-:Y:S05]  /*00d0*/  @!P0 BRA `(.L_x_0) ;  /* 0x0000000400788947 */ /* 0x006fea0003800000 */
[C---:B------:R-:W-:Y:S01]  /*00e0*/  ISETP.GE.U32.AND P0, PT, R2.reuse, 0x4, PT ;  /* 0x000000040200780c */ /* 0x040fe20003f06070 */
[----:B------:R-:W-:Y:S01]  /*00f0*/  HFMA2 R15, -RZ, RZ, 0, 0 ;  /* 0x00000000ff0f7431 */ /* 0x000fe200000001ff */
[----:B------:R-:W-:-:S11]  /*0100*/  LOP3.LUT R14, R2, 0x3, RZ, 0xc0, !PT ;  /* 0x00000003020e7812 */ /* 0x000fd600078ec0ff */
[----:B------:R-:W-:Y:S05]  /*0110*/  @!P0 BRA `(.L_x_1) ;  /* 0x0000000000ec8947 */ /* 0x000fea0003800000 */
[C---:B------:R-:W-:Y:S01]  /*0120*/  ISETP.NE.AND P0, PT, R0.reuse, RZ, PT ;  /* 0x000000ff0000720c */ /* 0x040fe20003f05270 */
[----:B------:R-:W-:-:S05]  /*0130*/  IMAD.WIDE R18, R0, 0x4, R28 ;  /* 0x0000000400127825 */ /* 0x000fca00078e021c */
[----:B------:R0:W-:Y:S01]  /*0140*/  STG.E desc[UR6][R18.64], RZ ;  /* 0x000000ff12007986 */ /* 0x0001e2000c101906 */
[----:B------:R-:W-:-:S06]  /*0150*/  IMAD.WIDE R10, R25, 0x4, R18 ;  /* 0x00000004190a7825 */ /* 0x000fcc00078e0212 */
[----:B------:R-:W1:Y:S01]  /*0160*/  @!P0 LDC.64 R16, c[0x0][0x3a8] ;  /* 0x0000ea00ff108b82 */ /* 0x000e620000000a00 */
[C---:B------:R-:W-:Y:S01]  /*0170*/  @!P0 IADD3 R3, PT, PT, R22.reuse, 0x1, RZ ;  /* 0x0000000116038810 */ /* 0x040fe20007ffe0ff */
[----:B------:R-:W-:Y:S01]  /*0180*/  IMAD.WIDE R6, R25, 0x4, R10 ;  /* 0x0000000419067825 */ /* 0x000fe200078e020a */
[C---:B------:R-:W-:Y:S02]  /*0190*/  @!P0 IADD3 R15, PT, PT, R22.reuse, 0x2, RZ ;  /* 0x00000002160f8810 */ /* 0x040fe40007ffe0ff */
[----:B------:R-:W-:-:S03]  /*01a0*/  @!P0 IADD3 R27, PT, PT, R22, 0x3, RZ ;  /* 0x00000003161b8810 */ /* 0x000fc60007ffe0ff */
[----:B------:R-:W2:Y:S01]  /*01b0*/  @!P0 LDC.64 R12, c[0x0][0x3a8] ;  /* 0x0000ea00ff0c8b82 */ /* 0x000ea20000000a00 */
[----:B------:R-:W-:-:S07]  /*01c0*/  IMAD.WIDE R20, R25, 0x4, R6 ;  /* 0x0000000419147825 */ /* 0x000fce00078e0206 */
[----:B------:R-:W3:Y:S08]  /*01d0*/  @!P0 LDC.64 R8, c[0x0][0x3a8] ;  /* 0x0000ea00ff088b82 */ /* 0x000ef00000000a00 */
[----:B------:R-:W4:Y:S01]  /*01e0*/  @!P0 LDC.64 R4, c[0x0][0x3a8] ;  /* 0x0000ea00ff048b82 */ /* 0x000f220000000a00 */
[----:B-1----:R-:W-:-:S05]  /*01f0*/  @!P0 IMAD.WIDE.U32 R16, R22, 0x4, R16 ;  /* 0x0000000416108825 */ /* 0x002fca00078e0010 */
[----:B------:R0:W-:Y:S01]  /*0200*/  @!P0 STG.E desc[UR6][R16.64], RZ ;  /* 0x000000ff10008986 */ /* 0x0001e2000c101906 */
[----:B--2---:R-:W-:-:S03]  /*0210*/  @!P0 IMAD.WIDE.U32 R12, R3, 0x4, R12 ;  /* 0x00000004030c8825 */ /* 0x004fc600078e000c */
[----:B------:R0:W-:Y:S04]  /*0220*/  STG.E desc[UR6][R10.64], RZ ;  /* 0x000000ff0a007986 */ /* 0x0001e8000c101906 */
[----:B------:R0:W-:Y:S01]  /*0230*/  @!P0 STG.E desc[UR6][R12.64], RZ ;  /* 0x000000ff0c008986 */ /* 0x0001e2000c101906 */
[----:B---3--:R-:W-:Y:S01]  /*0240*/  @!P0 IMAD.WIDE.U32 R8, R15, 0x4, R8 ;  /* 0x000000040f088825 */ /* 0x008fe200078e0008 */
[----:B------:R-:W-:Y:S02]  /*0250*/  LOP3.LUT R15, R2, 0x7ffffffc, RZ, 0xc0, !PT ;  /* 0x7ffffffc020f7812 */ /* 0x000fe400078ec0ff */
[----:B------:R0:W-:Y:S02]  /*0260*/  STG.E desc[UR6][R6.64], RZ ;  /* 0x000000ff06007986 */ /* 0x0001e4000c101906 */
[----:B------:R-:W-:-:S02]  /*0270*/  ISETP.NE.AND P1, PT, R15, 0x4, PT ;  /* 0x000000040f00780c */ /* 0x000fc40003f25270 */
[----:B------:R0:W-:Y:S01]  /*0280*/  @!P0 STG.E desc[UR6][R8.64], RZ ;  /* 0x000000ff08008986 */ /* 0x0001e2000c101906 */
[----:B----4-:R-:W-:-:S03]  /*0290*/  @!P0 IMAD.WIDE.U32 R4, R27, 0x4, R4 ;  /* 0x000000041b048825 */ /* 0x010fc600078e0004 */
[----:B------:R0:W-:Y:S04]  /*02a0*/  STG.E desc[UR6][R20.64], RZ ;  /* 0x000000ff14007986 */ /* 0x0001e8000c101906 */
[----:B------:R0:W-:Y:S03]  /*02b0*/  @!P0 STG.E desc[UR6][R4.64], RZ ;  /* 0x000000ff04008986 */ /* 0x0001e6000c101906 */
[----:B------:R-:W-:Y:S05]  /*02c0*/  @!P1 BRA `(.L_x_1) ;  /* 0x0000000000809947 */ /* 0x000fea0003800000 */
[----:B------:R-:W1:Y:S01]  /*02d0*/  LDC R25, c[0x0][0x384] ;  /* 0x0000e100ff197b82 */ /* 0x000e620000000800 */
[----:B------:R-:W-:Y:S02]  /*02e0*/  ISETP.NE.AND P1, PT, R0, RZ, PT ;  /* 0x000000ff0000720c */ /* 0x000fe40003f25270 */
[----:B0-----:R-:W-:-:S11]  /*02f0*/  MOV R17, 0x4 ;  /* 0x0000000400117802 */ /* 0x001fd60000000f00 */
.L_x_2:
[----:B--2---:R-:W0:Y:S01]  /*0300*/  @!P0 LDC.64 R20, c[0x0][0x3a8] ;  /* 0x0000ea00ff148b82 */ /* 0x004e220000000a00 */
[----:B------:R-:W-:Y:S01]  /*0310*/  @!P0 IADD3 R3, PT, PT, R22, R17, RZ ;  /* 0x0000001116038210 */ /* 0x000fe20007ffe0ff */
[----:B-1----:R-:W-:-:S04]  /*0320*/  IMAD R13, R17, R25, R0 ;  /* 0x00000019110d7224 */ /* 0x002fc800078e0200 */
[----:B------:R-:W-:-:S05]  /*0330*/  IMAD.WIDE R12, R13, 0x4, R28 ;  /* 0x000000040d0c7825 */ /* 0x000fca00078e021c */
[----:B------:R1:W-:Y:S01]  /*0340*/  STG.E desc[UR6][R12.64], RZ ;  /* 0x000000ff0c007986 */ /* 0x0003e2000c101906 */
[----:B------:R-:W-:-:S04]  /*0350*/  IMAD.WIDE R10, R25, 0x4, R12 ;  /* 0x00000004190a7825 */ /* 0x000fc800078e020c */
[----:B------:R-:W-:-:S04]  /*0360*/  IMAD.WIDE R4, R25, 0x4, R10 ;  /* 0x0000000419047825 */ /* 0x000fc800078e020a */
[----:B0-----:R-:W-:-:S04]  /*0370*/  @!P0 IMAD.WIDE.U32 R20, R3, 0x4, R20 ;  /* 0x0000000403148825 */ /* 0x001fc800078e0014 */
[----:B-1----:R-:W-:Y:S01]  /*0380*/  IMAD.WIDE R12, R25, 0x4, R4 ;  /* 0x00000004190c7825 */ /* 0x002fe200078e0204 */
[----:B------:R2:W-:Y:S01]  /*0390*/  @!P0 STG.E desc[UR6][R20.64], RZ ;  /* 0x000000ff14008986 */ /* 0x0005e2000c101906 */
[----:B------:R-:W-:-:S03]  /*03a0*/  PLOP3.LUT P0, PT, P1, PT, PT, 0x80, 0x8 ;  /* 0x000000000008781c */ /* 0x000fc60000f0f070 */
[----:B------:R2:W-:Y:S10]  /*03b0*/  STG.E desc[UR6][R10.64], RZ ;  /* 0x000000ff0a007986 */ /* 0x0005f4000c101906 */
[----:B------:R-:W0:Y:S01]  /*03c0*/  @!P0 LDC.64 R6, c[0x0][0x3a8] ;  /* 0x0000ea00ff068b82 */ /* 0x000e220000000a00 */
[----:B------:R-:W-:-:S02]  /*03d0*/  @!P0 IADD3 R16, PT, PT, R17, 0x1, R22 ;  /* 0x0000000111108810 */ /* 0x000fc40007ffe016 */
[C-C-:B------:R-:W-:Y:S02]  /*03e0*/  @!P0 IADD3 R27, PT, PT, R17.reuse, 0x2, R22.reuse ;  /* 0x00000002111b8810 */ /* 0x140fe40007ffe016 */
[C---:B------:R-:W-:Y:S02]  /*03f0*/  @!P0 IADD3 R19, PT, PT, R17.reuse, 0x3, R22 ;  /* 0x0000000311138810 */ /* 0x040fe40007ffe016 */
[----:B------:R-:W-:Y:S01]  /*0400*/  IADD3 R17, PT, PT, R17, 0x4, RZ ;  /* 0x0000000411117810 */ /* 0x000fe20007ffe0ff */
[----:B------:R-:W1:Y:S03]  /*0410*/  @!P0 LDC.64 R8, c[0x0][0x3a8] ;  /* 0x0000ea00ff088b82 */ /* 0x000e660000000a00 */
[----:B------:R-:W-:-:S05]  /*0420*/  ISETP.NE.AND P2, PT, R17, R15, PT ;  /* 0x0000000f1100720c */ /* 0x000fca0003f45270 */
[----:B------:R-:W3:Y:S01]  /*0430*/  @!P0 LDC.64 R2, c[0x0][0x3a8] ;  /* 0x0000ea00ff028b82 */ /* 0x000ee20000000a00 */
[----:B0-----:R-:W-:-:S05]  /*0440*/  @!P0 IMAD.WIDE.U32 R6, R16, 0x4, R6 ;  /* 0x0000000410068825 */ /* 0x001fca00078e0006 */
[----:B------:R2:W-:Y:S01]  /*0450*/  @!P0 STG.E desc[UR6][R6.64], RZ ;  /* 0x000000ff06008986 */ /* 0x0005e2000c101906 */
[----:B-1----:R-:W-:-:S03]  /*0460*/  @!P0 IMAD.WIDE.U32 R8, R27, 0x4, R8 ;  /* 0x000000041b088825 */ /* 0x002fc600078e0008 */
[----:B------:R2:W-:Y:S04]  /*0470*/  STG.E desc[UR6][R4.64], RZ ;  /* 0x000000ff04007986 */ /* 0x0005e8000c101906 */
[----:B------:R2:W-:Y:S01]  /*0480*/  @!P0 STG.E desc[UR6][R8.64], RZ ;  /* 0x000000ff08008986 */ /* 0x0005e2000c101906 */
[----:B---3--:R-:W-:-:S03]  /*0490*/  @!P0 IMAD.WIDE.U32 R2, R19, 0x4, R2 ;  /* 0x0000000413028825 */ /* 0x008fc600078e0002 */
[----:B------:R2:W-:Y:S04]  /*04a0*/  STG.E desc[UR6][R12.64], RZ ;  /* 0x000000ff0c007986 */ /* 0x0005e8000c101906 */
[----:B------:R2:W-:Y:S01]  /*04b0*/  @!P0 STG.E desc[UR6][R2.64], RZ ;  /* 0x000000ff02008986 */ /* 0x0005e2000c101906 */
[----:B------:R-:W-:Y:S05]  /*04c0*/  @P2 BRA `(.L_x_2) ;  /* 0xfffffffc008c2947 */ /* 0x000fea000383ffff */
.L_x_1:
[----:B------:R-:W-:-:S13]  /*04d0*/  ISETP.NE.AND P0, PT, R14, RZ, PT ;  /* 0x000000ff0e00720c */ /* 0x000fda0003f05270 */
[----:B------:R-:W-:Y:S05]  /*04e0*/  @!P0 BRA `(.L_x_0) ;  /* 0x0000000000748947 */ /* 0x000fea0003800000 */
[----:B------:R-:W1:Y:S01]  /*04f0*/  LDCU UR4, c[0x0][0x388] ;  /* 0x00007100ff0477ac */ /* 0x000e620008000800 */
[----:B------:R-:W-:Y:S01]  /*0500*/  ISETP.NE.AND P0, PT, R14, 0x1, PT ;  /* 0x000000010e00780c */ /* 0x000fe20003f05270 */
[----:B-1----:R-:W-:-:S04]  /*0510*/  ULOP3.LUT UR4, UR4, 0x1, URZ, 0xc0, !UPT ;  /* 0x0000000104047892 */ /* 0x002fc8000f8ec0ff */
[----:B------:R-:W-:-:S08]  /*0520*/  UISETP.NE.U32.AND UP0, UPT, UR4, 0x1, UPT ;  /* 0x000000010400788c */ /* 0x000fd0000bf05070 */
[----:B------:R-:W-:Y:S05]  /*0530*/  @!P0 BRA `(.L_x_3) ;  /* 0x00000000003c8947 */ /* 0x000fea0003800000 */
[----:B------:R-:W-:Y:S01]  /*0540*/  ISETP.NE.AND P0, PT, R0, RZ, PT ;  /* 0x000000ff0000720c */ /* 0x000fe20003f05270 */
[----:B--2---:R-:W-:-:S04]  /*0550*/  IMAD R3, R15, R25, R0 ;  /* 0x000000190f037224 */ /* 0x004fc800078e0200 */
[----:B------:R-:W-:-:S05]  /*0560*/  IMAD.WIDE R2, R3, 0x4, R28 ;  /* 0x0000000403027825 */ /* 0x000fca00078e021c */
[----:B------:R1:W-:Y:S03]  /*0570*/  STG.E desc[UR6][R2.64], RZ ;  /* 0x000000ff02007986 */ /* 0x0003e6000c101906 */
[----:B0-----:R-:W0:Y:S01]  /*0580*/  @!P0 LDC.64 R6, c[0x0][0x3a8] ;  /* 0x0000ea00ff068b82 */ /* 0x001e220000000a00 */
[----:B------:R-:W-:Y:S02]  /*0590*/  @!P0 IADD3 R9, PT, PT, R22, R15, RZ ;  /* 0x0000000f16098210 */ /* 0x000fe40007ffe0ff */
[C---:B------:R-:W-:Y:S02]  /*05a0*/  @!P0 IADD3 R11, PT, PT, R15.reuse, 0x1, R22 ;  /* 0x000000010f0b8810 */ /* 0x040fe40007ffe016 */
[----:B------:R-:W-:-:S03]  /*05b0*/  IADD3 R15, PT, PT, R15, 0x2, RZ ;  /* 0x000000020f0f7810 */ /* 0x000fc60007ffe0ff */
[----:B------:R-:W2:Y:S01]  /*05c0*/  @!P0 LDC.64 R4, c[0x0][0x3a8] ;  /* 0x0000ea00ff048b82 */ /* 0x000ea20000000a00 */
[----:B0-----:R-:W-:-:S04]  /*05d0*/  @!P0 IMAD.WIDE.U32 R6, R9, 0x4, R6 ;  /* 0x0000000409068825 */ /* 0x001fc800078e0006 */
[----:B------:R-:W-:Y:S01]  /*05e0*/  IMAD.WIDE R8, R25, 0x4, R2 ;  /* 0x0000000419087825 */ /* 0x000fe200078e0202 */
[----:B------:R1:W-:Y:S03]  /*05f0*/  @!P0 STG.E desc[UR6][R6.64], RZ ;  /* 0x000000ff06008986 */ /* 0x0003e6000c101906 */
[----:B--2---:R-:W-:Y:S01]  /*0600*/  @!P0 IMAD.WIDE.U32 R4, R11, 0x4, R4 ;  /* 0x000000040b048825 */ /* 0x004fe200078e0004 */
[----:B------:R1:W-:Y:S04]  /*0610*/  STG.E desc[UR6][R8.64], RZ ;  /* 0x000000ff08007986 */ /* 0x0003e8000c101906 */
[----:B------:R1:W-:Y:S02]  /*0620*/  @!P0 STG.E desc[UR6][R4.64], RZ ;  /* 0x000000ff04008986 */ /* 0x0003e4000c101906 */
.L_x_3:
[----:B------:R-:W-:Y:S05]  /*0630*/  BRA.U UP0, `(.L_x_0) ;  /* 0x0000000100207547 */ /* 0x000fea000b800000 */
[----:B------:R-:W-:Y:S01]  /*0640*/  ISETP.NE.AND P0, PT, R0, RZ, PT ;  /* 0x000000ff0000720c */ /* 0x000fe20003f05270 */
[----:B-12---:R-:W-:-:S04]  /*0650*/  IMAD R3, R15, R25, R0 ;  /* 0x000000190f037224 */ /* 0x006fc800078e0200 */
[----:B------:R-:W-:-:S05]  /*0660*/  IMAD.WIDE R2, R3, 0x4, R28 ;  /* 0x0000000403027825 */ /* 0x000fca00078e021c */
[----:B------:R3:W-:Y:S03]  /*0670*/  STG.E desc[UR6][R2.64], RZ ;  /* 0x000000ff02007986 */ /* 0x0007e6000c101906 */
[----:B0-----:R-:W0:Y:S01]  /*0680*/  @!P0 LDC.64 R4, c[0x0][0x3a8] ;  /* 0x0000ea00ff048b82 */ /* 0x001e220000000a00 */
[----:B------:R-:W-:-:S04]  /*0690*/  @!P0 IMAD.IADD R15, R22, 0x1, R15 ;  /* 0x00000001160f8824 */ /* 0x000fc800078e020f */
[----:B0-----:R-:W-:-:S05]  /*06a0*/  @!P0 IMAD.WIDE.U32 R4, R15, 0x4, R4 ;  /* 0x000000040f048825 */ /* 0x001fca00078e0004 */
[----:B------:R3:W-:Y:S02]  /*06b0*/  @!P0 STG.E desc[UR6][R4.64], RZ ;  /* 0x000000ff04008986 */ /* 0x0007e4000c101906 */
.L_x_0:
[----:B------:R-:W-:-:S13]  /*06c0*/  ISETP.GE.AND P0, PT, R23, R24, PT ;  /* 0x000000181700720c */ /* 0x000fda0003f06270 */
[----:B------:R-:W-:Y:S05]  /*06d0*/  @P0 EXIT ;  /* 0x000000000000094d */ /* 0x000fea0003800000 */
[----:B-123--:R-:W0:Y:S02]  /*06e0*/  LDC R2, c[0x0][0x360] ;  /* 0x0000d800ff027b82 */ /* 0x00ee240000000800 */
[----:B0-----:R-:W-:-:S04]  /*06f0*/  SHF.R.U32.HI R21, RZ, 0x5, R2 ;  /* 0x00000005ff157819 */ /* 0x001fc80000011602 */
[C---:B------:R-:W-:Y:S02]  /*0700*/  LOP3.LUT R20, R21.reuse, 0x30, RZ, 0xc0, !PT ;  /* 0x0000003015147812 */ /* 0x040fe400078ec0ff */
[----:B------:R-:W-:-:S07]  /*0710*/  LOP3.LUT R19, R21, 0x3, RZ, 0xc0, !PT ;  /* 0x0000000315137812 */ /* 0x000fce00078ec0ff */
.L_x_17:
[----:B01----:R-:W0:Y:S01]  /*0720*/  LDC.64 R4, c[0x0][0x390] ;  /* 0x0000e400ff047b82 */ /* 0x003e220000000a00 */
[----:B------:R-:W1:Y:S02]  /*0730*/  LDCU UR4, c[0x0][0x384] ;  /* 0x00007080ff0477ac */ /* 0x000e640008000800 */
[----:B-1----:R-:W-:Y:S01]  /*0740*/  IMAD R3, R23, UR4, R0 ;  /* 0x0000000417037c24 */ /* 0x002fe2000f8e0200 */
[----:B------:R-:W1:Y:S03]  /*0750*/  LDCU UR4, c[0x0][0x388] ;  /* 0x00007100ff0477ac */ /* 0x000e660008000800 */
[----:B0-----:R-:W-:-:S05]  /*0760*/  IMAD.WIDE R4, R3, 0x4, R4 ;  /* 0x0000000403047825 */ /* 0x001fca00078e0204 */
[----:B------:R0:W5:Y:S01]  /*0770*/  LDG.E R3, desc[UR6][R4.64] ;  /* 0x0000000604037981 */ /* 0x000162000c1e1900 */
[----:B------:R-:W-:Y:S01]  /*0780*/  MOV R18, 0xffffffff ;  /* 0xffffffff00127802 */ /* 0x000fe20000000f00 */
[----:B-1----:R-:W-:-:S09]  /*0790*/  UISETP.GE.AND UP0, UPT, UR4, 0x1, UPT ;  /* 0x000000010400788c */ /* 0x002fd2000bf06270 */
[----:B0-----:R-:W-:Y:S05]  /*07a0*/  BRA.U !UP0, `(.L_x_4) ;  /* 0x0000000908307547 */ /* 0x001fea000b800000 */
[----:B------:R-:W-:Y:S01]  /*07b0*/  HFMA2 R16, -RZ, RZ, 18.96875, -1.03125 ;  /* 0x4cbebc20ff107431 */ /* 0x000fe200000001ff */
[----:B------:R-:W-:Y:S01]  /*07c0*/  MOV R18, 0xffffffff ;  /* 0xffffffff00127802 */ /* 0x000fe20000000f00 */
[----:B------:R-:W-:-:S07]  /*07d0*/  HFMA2 R17, -RZ, RZ, 0, 0 ;  /* 0x00000000ff117431 */ /* 0x000fce00000001ff */
.L_x_14:
[----:B------:R-:W0:Y:S01]  /*07e0*/  LDC.64 R4, c[0x0][0x398] ;  /* 0x0000e600ff047b82 */ /* 0x000e220000000a00 */
[----:B------:R-:W1:Y:S02]  /*07f0*/  LDCU UR4, c[0x0][0x384] ;  /* 0x00007080ff0477ac */ /* 0x000e640008000800 */
[----:B-1----:R-:W-:-:S04]  /*0800*/  IMAD R7, R17, UR4, R0 ;  /* 0x0000000411077c24 */ /* 0x002fc8000f8e0200 */
[----:B0-----:R-:W-:-:S06]  /*0810*/  IMAD.WIDE R4, R7, 0x4, R4 ;  /* 0x0000000407047825 */ /* 0x001fcc00078e0204 */
[----:B------:R-:W2:Y:S01]  /*0820*/  LDG.E R4, desc[UR6][R4.64] ;  /* 0x0000000604047981 */ /* 0x000ea2000c1e1900 */
[----:B------:R-:W-:Y:S02]  /*0830*/  LOP3.LUT P0, RZ, R0, 0x1f, RZ, 0xc0, !PT ;  /* 0x0000001f00ff7812 */ /* 0x000fe4000780c0ff */
[----:B------:R-:W-:-:S11]  /*0840*/  MOV R25, RZ ;  /* 0x000000ff00197202 */ /* 0x000fd60000000f00 */
[----:B------:R-:W0:Y:S01]  /*0850*/  @!P0 S2R R11, SR_CgaCtaId ;  /* 0x00000000000b8919 */ /* 0x000e220000008800 */
[----:B--2--5:R-:W-:Y:S01]  /*0860*/  FADD R6, R3, -R4 ;  /* 0x8000000403067221 */ /* 0x024fe20000000000 */
[----:B------:R-:W-:-:S03]  /*0870*/  @!P0 MOV R4, 0x400 ;  /* 0x0000040000048802 */ /* 0x000fc60000000f00 */
[----:B------:R-:W-:Y:S01]  /*0880*/  FMUL R6, R6, R6 ;  /* 0x0000000606067220 */ /* 0x000fe20000400000 */
[----:B0-----:R-:W-:-:S04]  /*0890*/  @!P0 LEA R11, R11, R4, 0x18 ;  /* 0x000000040b0b8211 */ /* 0x001fc800078ec0ff */
[----:B------:R-:W0:Y:S01]  /*08a0*/  SHFL.BFLY PT, R7, R6, 0x10, 0x1f ;  /* 0x0e001f0006077f89 */ /* 0x000e2200000e0000 */
[----:B------:R-:W-:Y:S01]  /*08b0*/  @!P0 LEA.HI R11, R0, R11, RZ, 0x1d ;  /* 0x0000000b000b8211 */ /* 0x000fe200078fe8ff */
[----:B0-----:R-:W-:-:S05]  /*08c0*/  FADD R7, R6, R7 ;  /* 0x0000000706077221 */ /* 0x001fca0000000000 */
[----:B------:R-:W0:Y:S02]  /*08d0*/  SHFL.BFLY PT, R8, R7, 0x8, 0x1f ;  /* 0x0d001f0007087f89 */ /* 0x000e2400000e0000 */
[----:B0-----:R-:W-:-:S05]  /*08e0*/  FADD R8, R7, R8 ;  /* 0x0000000807087221 */ /* 0x001fca0000000000 */
[----:B------:R-:W0:Y:S02]  /*08f0*/  SHFL.BFLY PT, R9, R8, 0x4, 0x1f ;  /* 0x0c801f0008097f89 */ /* 0x000e2400000e0000 */
[----:B0-----:R-:W-:-:S05]  /*0900*/  FADD R9, R8, R9 ;  /* 0x0000000908097221 */ /* 0x001fca0000000000 */
[----:B------:R-:W0:Y:S02]  /*0910*/  SHFL.BFLY PT, R10, R9, 0x2, 0x1f ;  /* 0x0c401f00090a7f89 */ /* 0x000e2400000e0000 */
[----:B0-----:R-:W-:-:S05]  /*0920*/  FADD R10, R9, R10 ;  /* 0x0000000a090a7221 */ /* 0x001fca0000000000 */
[----:B------:R-:W0:Y:S02]  /*0930*/  SHFL.BFLY PT, R5, R10, 0x1, 0x1f ;  /* 0x0c201f000a057f89 */ /* 0x000e2400000e0000 */
[----:B0-----:R-:W-:-:S05]  /*0940*/  FADD R4, R10, R5 ;  /* 0x000000050a047221 */ /* 0x001fca0000000000 */
[----:B------:R0:W-:Y:S01]  /*0950*/  @!P0 STS [R11], R4 ;  /* 0x000000040b008388 */ /* 0x0001e20000000800 */
[----:B------:R-:W-:Y:S01]  /*0960*/  BAR.SYNC.DEFER_BLOCKING 0x0 ;  /* 0x0000000000007b1d */ /* 0x000fe20000010000 */
[----:B------:R-:W-:-:S13]  /*0970*/  ISETP.GE.U32.AND P0, PT, R2, 0x20, PT ;  /* 0x000000200200780c */ /* 0x000fda0003f06070 */
[----:B0-----:R-:W-:Y:S05]  /*0980*/  @!P0 BRA `(.L_x_5) ;  /* 0x00000004005c8947 */ /* 0x001fea0003800000 */
[----:B------:R-:W-:Y:S01]  /*0990*/  IADD3 R4, PT, PT, R21, -0x1, RZ ;  /* 0xffffffff15047810 */ /* 0x000fe20007ffe0ff */
[----:B------:R-:W-:Y:S01]  /*09a0*/  IMAD.MOV.U32 R25, RZ, RZ, RZ ;  /* 0x000000ffff197224 */ /* 0x000fe200078e00ff */
[----:B------:R-:W-:Y:S02]  /*09b0*/  MOV R12, RZ ;  /* 0x000000ff000c7202 */ /* 0x000fe40000000f00 */
[----:B------:R-:W-:-:S13]  /*09c0*/  ISETP.GE.U32.AND P0, PT, R4, 0xf, PT ;  /* 0x0000000f0400780c */ /* 0x000fda0003f06070 */
[----:B------:R-:W-:Y:S05]  /*09d0*/  @!P0 BRA `(.L_x_6) ;  /* 0x0000000000808947 */ /* 0x000fea0003800000 */
[----:B------:R-:W0:Y:S01]  /*09e0*/  S2UR UR5, SR_CgaCtaId ;  /* 0x00000000000579c3 */ /* 0x000e220000008800 */
[----:B------:R-:W-:Y:S01]  /*09f0*/  LOP3.LUT R26, R21, 0x7fffff0, RZ, 0xc0, !PT ;  /* 0x07fffff0151a7812 */ /* 0x000fe200078ec0ff */
[----:B------:R-:W-:Y:S01]  /*0a00*/  UMOV UR4, 0x400 ;  /* 0x0000040000047882 */ /* 0x000fe20000000000 */
[----:B------:R-:W-:Y:S02]  /*0a10*/  HFMA2 R25, -RZ, RZ, 0, 0 ;  /* 0x00000000ff197431 */ /* 0x000fe400000001ff */
[----:B------:R-:W-:Y:S01]  /*0a20*/  IADD3 R26, PT, PT, -R26, RZ, RZ ;  /* 0x000000ff1a1a7210 */ /* 0x000fe20007ffe1ff */
[----:B0-----:R-:W-:-:S04]  /*0a30*/  ULEA UR4, UR5, UR4, 0x18 ;  /* 0x0000000405047291 */ /* 0x001fc8000f8ec0ff */
[----:B------:R-:W-:-:S12]  /*0a40*/  UIADD3 UR4, UPT, UPT, UR4, 0x20, URZ ;  /* 0x0000002004047890 */ /* 0x000fd8000fffe0ff */
.L_x_7:
[----:B------:R-:W0:Y:S01]  /*0a50*/  LDS.128 R12, [UR4+-0x20] ;  /* 0xffffe004ff0c7984 */ /* 0x000e220008000c00 */
[----:B------:R-:W-:-:S03]  /*0a60*/  IADD3 R26, PT, PT, R26, 0x10, RZ ;  /* 0x000000101a1a7810 */ /* 0x000fc60007ffe0ff */
[----:B------:R-:W1:Y:S01]  /*0a70*/  LDS.128 R4, [UR4+-0x10] ;  /* 0xfffff004ff047984 */ /* 0x000e620008000c00 */
[----:B------:R-:W-:-:S03]  /*0a80*/  ISETP.NE.AND P0, PT, R26, RZ, PT ;  /* 0x000000ff1a00720c */ /* 0x000fc60003f05270 */
[----:B------:R-:W2:Y:S01]  /*0a90*/  LDS.128 R8, [UR4] ;  /* 0x00000004ff087984 */ /* 0x000ea20008000c00 */
[----:B0-----:R-:W-:-:S04]  /*0aa0*/  FADD R12, R12, R25 ;  /* 0x000000190c0c7221 */ /* 0x001fc80000000000 */
[----:B------:R-:W-:-:S04]  /*0ab0*/  FADD R13, R12, R13 ;  /* 0x0000000d0c0d7221 */ /* 0x000fc80000000000 */
[----:B------:R-:W-:-:S04]  /*0ac0*/  FADD R14, R13, R14 ;  /* 0x0000000e0d0e7221 */ /* 0x000fc80000000000 */
[----:B------:R-:W-:-:S04]  /*0ad0*/  FADD R15, R14, R15 ;  /* 0x0000000f0e0f7221 */ /* 0x000fc80000000000 */
[----:B-1----:R-:W-:Y:S02]  /*0ae0*/  FADD R4, R15, R4 ;  /* 0x000000040f047221 */ /* 0x002fe40000000000 */
[----:B------:R-:W0:Y:S01]  /*0af0*/  LDS.128 R12, [UR4+0x10] ;  /* 0x00001004ff0c7984 */ /* 0x000e220008000c00 */
[----:B------:R-:W-:Y:S01]  /*0b00*/  UIADD3 UR4, UPT, UPT, UR4, 0x40, URZ ;  /* 0x0000004004047890 */ /* 0x000fe2000fffe0ff */
[----:B------:R-:W-:-:S04]  /*0b10*/  FADD R5, R4, R5 ;  /* 0x0000000504057221 */ /* 0x000fc80000000000 */
[----:B------:R-:W-:-:S04]  /*0b20*/  FADD R6, R5, R6 ;  /* 0x0000000605067221 */ /* 0x000fc80000000000 */
[----:B------:R-:W-:-:S04]  /*0b30*/  FADD R7, R6, R7 ;  /* 0x0000000706077221 */ /* 0x000fc80000000000 */
[----:B--2---:R-:W-:-:S04]  /*0b40*/  FADD R8, R7, R8 ;  /* 0x0000000807087221 */ /* 0x004fc80000000000 */
[----:B------:R-:W-:-:S04]  /*0b50*/  FADD R9, R8, R9 ;  /* 0x0000000908097221 */ /* 0x000fc80000000000 */
[----:B------:R-:W-:-:S04]  /*0b60*/  FADD R10, R9, R10 ;  /* 0x0000000a090a7221 */ /* 0x000fc80000000000 */
[----:B------:R-:W-:-:S04]  /*0b70*/  FADD R11, R10, R11 ;  /* 0x0000000b0a0b7221 */ /* 0x000fc80000000000 */
[----:B0-----:R-:W-:-:S04]  /*0b80*/  FADD R12, R11, R12 ;  /* 0x0000000c0b0c7221 */ /* 0x001fc80000000000 */
[----:B------:R-:W-:-:S04]  /*0b90*/  FADD R13, R12, R13 ;  /* 0x0000000d0c0d7221 */ /* 0x000fc80000000000 */
[----:B------:R-:W-:-:S04]  /*0ba0*/  FADD R14, R13, R14 ;  /* 0x0000000e0d0e7221 */ /* 0x000fc80000000000 */
[----:B------:R-:W-:Y:S01]  /*0bb0*/  FADD R25, R14, R15 ;  /* 0x0000000f0e197221 */ /* 0x000fe20000000000 */
[----:B------:R-:W-:Y:S06]  /*0bc0*/  @P0 BRA `(.L_x_7) ;  /* 0xfffffffc00a00947 */ /* 0x000fec000383ffff */
[----:B------:R-:W-:-:S07]  /*0bd0*/  MOV R12, R20 ;  /* 0x00000014000c7202 */ /* 0x000fce0000000f00 */
.L_x_6:
[----:B------:R-:W-:-:S13]  /*0be0*/  LOP3.LUT P0, RZ, R2, 0x1e0, RZ, 0xc0, !PT ;  /* 0x000001e002ff7812 */ /* 0x000fda000780c0ff */
[----:B------:R-:W-:Y:S05]  /*0bf0*/  @!P0 BRA `(.L_x_5) ;  /* 0x0000000000c08947 */ /* 0x000fea0003800000 */
[----:B------:R-:W-:Y:S02]  /*0c00*/  LOP3.LUT R4, R21, 0xf, RZ, 0xc0, !PT ;  /* 0x0000000f15047812 */ /* 0x000fe400078ec0ff */
[----:B------:R-:W-:Y:S02]  /*0c10*/  LOP3.LUT P1, RZ, R2, 0xe0, RZ, 0xc0, !PT ;  /* 0x000000e002ff7812 */ /* 0x000fe4000782c0ff */
[----:B------:R-:W-:-:S04]  /*0c20*/  IADD3 R4, PT, PT, R4, -0x1, RZ ;  /* 0xffffffff04047810 */ /* 0x000fc80007ffe0ff */
[----:B------:R-:W-:-:S13]  /*0c30*/  ISETP.GE.U32.AND P0, PT, R4, 0x7, PT ;  /* 0x000000070400780c */ /* 0x000fda0003f06070 */
[----:B------:R-:W-:Y:S05]  /*0c40*/  @!P0 BRA `(.L_x_8) ;  /* 0x00000000003c8947 */ /* 0x000fea0003800000 */
[----:B------:R-:W0:Y:S01]  /*0c50*/  S2R R5, SR_CgaCtaId ;  /* 0x0000000000057919 */ /* 0x000e220000008800 */
[----:B------:R-:W-:-:S04]  /*0c60*/  MOV R4, 0x400 ;  /* 0x0000040000047802 */ /* 0x000fc80000000f00 */
[----:B0-----:R-:W-:-:S04]  /*0c70*/  LEA R5, R5, R4, 0x18 ;  /* 0x0000000405057211 */ /* 0x001fc800078ec0ff */
[C---:B------:R-:W-:Y:S01]  /*0c80*/  LEA R13, R12.reuse, R5, 0x2 ;  /* 0x000000050c0d7211 */ /* 0x040fe200078e10ff */
[----:B------:R-:W-:-:S04]  /*0c90*/  VIADD R12, R12, 0x8 ;  /* 0x000000080c0c7836 */ /* 0x000fc80000000000 */
[----:B------:R-:W0:Y:S04]  /*0ca0*/  LDS.128 R4, [R13] ;  /* 0x000000000d047984 */ /* 0x000e280000000c00 */
[----:B------:R-:W1:Y:S01]  /*0cb0*/  LDS.128 R8, [R13+0x10] ;  /* 0x000010000d087984 */ /* 0x000e620000000c00 */
[----:B0-----:R-:W-:-:S04]  /*0cc0*/  FADD R4, R25, R4 ;  /* 0x0000000419047221 */ /* 0x001fc80000000000 */
[----:B------:R-:W-:-:S04]  /*0cd0*/  FADD R5, R4, R5 ;  /* 0x0000000504057221 */ /* 0x000fc80000000000 */
[----:B------:R-:W-:-:S04]  /*0ce0*/  FADD R6, R5, R6 ;  /* 0x0000000605067221 */ /* 0x000fc80000000000 */
[----:B------:R-:W-:-:S04]  /*0cf0*/  FADD R7, R6, R7 ;  /* 0x0000000706077221 */ /* 0x000fc80000000000 */
[----:B-1----:R-:W-:-:S04]  /*0d00*/  FADD R8, R7, R8 ;  /* 0x0000000807087221 */ /* 0x002fc80000000000 */
[----:B------:R-:W-:-:S04]  /*0d10*/  FADD R9, R8, R9 ;  /* 0x0000000908097221 */ /* 0x000fc80000000000 */
[----:B------:R-:W-:-:S04]  /*0d20*/  FADD R10, R9, R10 ;  /* 0x0000000a090a7221 */ /* 0x000fc80000000000 */
[----:B------:R-:W-:-:S07]  /*0d30*/  FADD R25, R10, R11 ;  /* 0x0000000b0a197221 */ /* 0x000fce0000000000 */
.L_x_8:
[----:B------:R-:W-:Y:S05]  /*0d40*/  @!P1 BRA `(.L_x_5) ;  /* 0x00000000006c9947 */ /* 0x000fea0003800000 */
[----:B------:R-:W-:Y:S02]  /*0d50*/  LOP3.LUT R4, R21, 0x7, RZ, 0xc0, !PT ;  /* 0x0000000715047812 */ /* 0x000fe400078ec0ff */
[----:B------:R-:W-:Y:S02]  /*0d60*/  ISETP.NE.AND P1, PT, R19, RZ, PT ;  /* 0x000000ff1300720c */ /* 0x000fe40003f25270 */
[----:B------:R-:W-:-:S04]  /*0d70*/  IADD3 R4, PT, PT, R4, -0x1, RZ ;  /* 0xffffffff04047810 */ /* 0x000fc80007ffe0ff */
[----:B------:R-:W-:-:S13]  /*0d80*/  ISETP.GE.U32.AND P0, PT, R4, 0x3, PT ;  /* 0x000000030400780c */ /* 0x000fda0003f06070 */
[----:B------:R-:W-:Y:S05]  /*0d90*/  @!P0 BRA `(.L_x_9) ;  /* 0x0000000000288947 */ /* 0x000fea0003800000 */
[----:B------:R-:W0:Y:S01]  /*0da0*/  S2R R5, SR_CgaCtaId ;  /* 0x0000000000057919 */ /* 0x000e220000008800 */
[----:B------:R-:W-:-:S04]  /*0db0*/  MOV R4, 0x400 ;  /* 0x0000040000047802 */ /* 0x000fc80000000f00 */
[----:B0-----:R-:W-:-:S04]  /*0dc0*/  LEA R5, R5, R4, 0x18 ;  /* 0x0000000405057211 */ /* 0x001fc800078ec0ff */
[C---:B------:R-:W-:Y:S02]  /*0dd0*/  LEA R5, R12.reuse, R5, 0x2 ;  /* 0x000000050c057211 */ /* 0x040fe400078e10ff */
[----:B------:R-:W-:-:S04]  /*0de0*/  IADD3 R12, PT, PT, R12, 0x4, RZ ;  /* 0x000000040c0c7810 */ /* 0x000fc80007ffe0ff */
[----:B------:R-:W0:Y:S02]  /*0df0*/  LDS.128 R4, [R5] ;  /* 0x0000000005047984 */ /* 0x000e240000000c00 */
[----:B0-----:R-:W-:-:S04]  /*0e00*/  FADD R4, R25, R4 ;  /* 0x0000000419047221 */ /* 0x001fc80000000000 */
[----:B------:R-:W-:-:S04]  /*0e10*/  FADD R9, R4, R5 ;  /* 0x0000000504097221 */ /* 0x000fc80000000000 */
[----:B------:R-:W-:-:S04]  /*0e20*/  FADD R6, R9, R6 ;  /* 0x0000000609067221 */ /* 0x000fc80000000000 */
[----:B------:R-:W-:-:S07]  /*0e30*/  FADD R25, R6, R7 ;  /* 0x0000000706197221 */ /* 0x000fce0000000000 */
.L_x_9:
[----:B------:R-:W-:Y:S05]  /*0e40*/  @!P1 BRA `(.L_x_5) ;  /* 0x00000000002c9947 */ /* 0x000fea0003800000 */
[----:B------:R-:W0:Y:S01]  /*0e50*/  S2R R5, SR_CgaCtaId ;  /* 0x0000000000057919 */ /* 0x000e220000008800 */
[----:B------:R-:W-:Y:S02]  /*0e60*/  MOV R4, 0x400 ;  /* 0x0000040000047802 */ /* 0x000fe40000000f00 */
[----:B------:R-:W-:Y:S02]  /*0e70*/  ISETP.NE.AND P0, PT, R19, 0x1, PT ;  /* 0x000000011300780c */ /* 0x000fe40003f05270 */
[----:B0-----:R-:W-:-:S04]  /*0e80*/  LEA R5, R5, R4, 0x18 ;  /* 0x0000000405057211 */ /* 0x001fc800078ec0ff */
[----:B------:R-:W-:-:S06]  /*0e90*/  LEA R4, R12, R5, 0x2 ;  /* 0x000000050c047211 */ /* 0x000fcc00078e10ff */
[----:B------:R-:W0:Y:S02]  /*0ea0*/  LDS.128 R4, [R4] ;  /* 0x0000000004047984 */ /* 0x000e240000000c00 */
[----:B0-----:R-:W-:Y:S01]  /*0eb0*/  FADD R25, R25, R4 ;  /* 0x0000000419197221 */ /* 0x001fe20000000000 */
[----:B------:R-:W-:Y:S06]  /*0ec0*/  @!P0 BRA `(.L_x_5) ;  /* 0x00000000000c8947 */ /* 0x000fec0003800000 */
[----:B------:R-:W-:Y:S01]  /*0ed0*/  ISETP.NE.AND P0, PT, R19, 0x2, PT ;  /* 0x000000021300780c */ /* 0x000fe20003f05270 */
[----:B------:R-:W-:-:S12]  /*0ee0*/  FADD R25, R25, R5 ;  /* 0x0000000519197221 */ /* 0x000fd80000000000 */
[----:B------:R-:W-:-:S07]  /*0ef0*/  @P0 FADD R25, R25, R6 ;  /* 0x0000000619190221 */ /* 0x000fce0000000000 */
.L_x_5:
[----:B------:R-:W-:Y:S01]  /*0f00*/  ISETP.NE.AND P0, PT, R0, RZ, PT ;  /* 0x000000ff0000720c */ /* 0x000fe20003f05270 */
[----:B------:R-:W-:-:S12]  /*0f10*/  BSSY.RECONVERGENT B0, `(.L_x_10) ;  /* 0x0000011000007945 */ /* 0x000fd80003800200 */
[----:B------:R-:W-:Y:S05]  /*0f20*/  @P0 BRA `(.L_x_11) ;  /* 0x00000000003c0947 */ /* 0x000fea0003800000 */
[----:B------:R-:W-:Y:S01]  /*0f30*/  IADD3 R4, PT, PT, R25, -0xd000000, RZ ;  /* 0xf300000019047810 */ /* 0x000fe20007ffe0ff */
[----:B------:R0:W1:Y:S03]  /*0f40*/  MUFU.RSQ R6, R25 ;  /* 0x0000001900067308 */ /* 0x0000660000001400 */
[----:B------:R-:W-:-:S13]  /*0f50*/  ISETP.GT.U32.AND P0, PT, R4, 0x727fffff, PT ;  /* 0x727fffff0400780c */ /* 0x000fda0003f04070 */
[----:B0-----:R-:W-:Y:S05]  /*0f60*/  @!P0 BRA `(.L_x_12) ;  /* 0x0000000000108947 */ /* 0x001fea0003800000 */
[----:B------:R-:W-:-:S07]  /*0f70*/  MOV R7, 0xf90 ;  /* 0x00000f9000077802 */ /* 0x000fce0000000f00 */
[----:B-1----:R-:W-:Y:S05]  /*0f80*/  CALL.REL.NOINC `($__internal_0_$__cuda_sm20_sqrt_rn_f32_slowpath) ;  /* 0x0000000000947944 */ /* 0x002fea0003c00000 */
[----:B------:R-:W-:Y:S01]  /*0f90*/  MOV R5, R6 ;  /* 0x0000000600057202 */ /* 0x000fe20000000f00 */
[----:B------:R-:W-:Y:S06]  /*0fa0*/  BRA `(.L_x_13) ;  /* 0x0000000000107947 */ /* 0x000fec0003800000 */
.L_x_12:
[C---:B-1----:R-:W-:Y:S01]  /*0fb0*/  FMUL.FTZ R4, R6.reuse, R25 ;  /* 0x0000001906047220 */ /* 0x042fe20000410000 */
[----:B------:R-:W-:-:S03]  /*0fc0*/  FMUL.FTZ R6, R6, 0.5 ;  /* 0x3f00000006067820 */ /* 0x000fc60000410000 */
[----:B------:R-:W-:-:S04]  /*0fd0*/  FFMA R5, -R4, R4, R25 ;  /* 0x0000000404057223 */ /* 0x000fc80000000119 */
[----:B------:R-:W-:-:S07]  /*0fe0*/  FFMA R5, R5, R6, R4 ;  /* 0x0000000605057223 */ /* 0x000fce0000000004 */
.L_x_13:
[----:B------:R-:W-:-:S04]  /*0ff0*/  FSETP.GEU.AND P0, PT, R5, R16, PT ;  /* 0x000000100500720b */ /* 0x000fc80003f0e000 */
[----:B------:R-:W-:Y:S02]  /*1000*/  FSEL R16, R5, R16, !P0 ;  /* 0x0000001005107208 */ /* 0x000fe40004000000 */
[----:B------:R-:W-:-:S07]  /*1010*/  SEL R18, R17, R18, !P0 ;  /* 0x0000001211127207 */ /* 0x000fce0004000000 */
.L_x_11:
[----:B------:R-:W-:Y:S05]  /*1020*/  BSYNC.RECONVERGENT B0 ;  /* 0x0000000000007941 */ /* 0x000fea0003800200 */
.L_x_10:
[----:B------:R-:W0:Y:S01]  /*1030*/  LDCU UR4, c[0x0][0x388] ;  /* 0x00007100ff0477ac */ /* 0x000e220008000800 */
[----:B------:R-:W-:-:S04]  /*1040*/  IADD3 R17, PT, PT, R17, 0x1, RZ ;  /* 0x0000000111117810 */ /* 0x000fc80007ffe0ff */
[----:B0-----:R-:W-:-:S13]  /*1050*/  ISETP.NE.AND P0, PT, R17, UR4, PT ;  /* 0x0000000411007c0c */ /* 0x001fda000bf05270 */
[----:B------:R-:W-:Y:S05]  /*1060*/  @P0 BRA `(.L_x_14) ;  /* 0xfffffff400dc0947 */ /* 0x000fea000383ffff */
.L_x_4:
[----:B------:R-:W-:Y:S01]  /*1070*/  ISETP.NE.AND P0, PT, R0, RZ, PT ;  /* 0x000000ff0000720c */ /* 0x000fe20003f05270 */
[----:B------:R-:W0:-:S12]  /*1080*/  LDCU UR4, c[0x0][0x384] ;  /* 0x00007080ff0477ac */ /* 0x000e180008000800 */
[----:B------:R-:W1:Y:S01]  /*1090*/  @!P0 LDC.64 R6, c[0x0][0x3b0] ;  /* 0x0000ec00ff068b82 */ /* 0x000e620000000a00 */
[----:B0-----:R-:W-:-:S04]  /*10a0*/  IMAD R5, R18, UR4, R0 ;  /* 0x0000000412057c24 */ /* 0x001fc8000f8e0200 */
[----:B------:R-:W-:-:S04]  /*10b0*/  IMAD.WIDE R4, R5, 0x4, R28 ;  /* 0x0000000405047825 */ /* 0x000fc800078e021c */
[----:B-1----:R-:W-:-:S05]  /*10c0*/  @!P0 IMAD.WIDE R6, R23, 0x4, R6 ;  /* 0x0000000417068825 */ /* 0x002fca00078e0206 */
[----:B------:R0:W-:Y:S04]  /*10d0*/  @!P0 STG.E desc[UR6][R6.64], R18 ;  /* 0x0000001206008986 */ /* 0x0001e8000c101906 */
[----:B------:R-:W2:Y:S01]  /*10e0*/  LDG.E R8, desc[UR6][R4.64] ;  /* 0x0000000604087981 */ /* 0x000ea2000c1e1900 */
[----:B------:R-:W-:Y:S01]  /*10f0*/  BSSY.RECONVERGENT B0, `(.L_x_15) ;  /* 0x000000a000007945 */ /* 0x000fe20003800200 */
[----:B--2--5:R-:W-:-:S05]  /*1100*/  FADD R3, R3, R8 ;  /* 0x0000000803037221 */ /* 0x024fca0000000000 */
[----:B------:R0:W-:Y:S01]  /*1110*/  STG.E desc[UR6][R4.64], R3 ;  /* 0x0000000304007986 */ /* 0x0001e2000c101906 */
[----:B------:R-:W-:Y:S05]  /*1120*/  @P0 BRA `(.L_x_16) ;  /* 0x0000000000180947 */ /* 0x000fea0003800000 */
[----:B0-----:R-:W0:Y:S01]  /*1130*/  LDC.64 R4, c[0x0][0x3a8] ;  /* 0x0000ea00ff047b82 */ /* 0x001e220000000a00 */
[----:B------:R-:W-:-:S04]  /*1140*/  IMAD.IADD R3, R22, 0x1, R18 ;  /* 0x0000000116037824 */ /* 0x000fc800078e0212 */
[----:B0-----:R-:W-:-:S05]  /*1150*/  IMAD.WIDE.U32 R4, R3, 0x4, R4 ;  /* 0x0000000403047825 */ /* 0x001fca00078e0004 */
[----:B------:R-:W2:Y:S02]  /*1160*/  LDG.E R3, desc[UR6][R4.64] ;  /* 0x0000000604037981 */ /* 0x000ea4000c1e1900 */
[----:B--2---:R-:W-:-:S05]  /*1170*/  FADD R3, R3, 1 ;  /* 0x3f80000003037421 */ /* 0x004fca0000000000 */
[----:B------:R1:W-:Y:S02]  /*1180*/  STG.E desc[UR6][R4.64], R3 ;  /* 0x0000000304007986 */ /* 0x0003e4000c101906 */
.L_x_16:
[----:B------:R-:W-:Y:S05]  /*1190*/  BSYNC.RECONVERGENT B0 ;  /* 0x0000000000007941 */ /* 0x000fea0003800200 */
.L_x_15:
[----:B------:R-:W-:-:S04]  /*11a0*/  IADD3 R23, PT, PT, R23, 0x1, RZ ;  /* 0x0000000117177810 */ /* 0x000fc80007ffe0ff */
[----:B------:R-:W-:-:S13]  /*11b0*/  ISETP.NE.AND P0, PT, R23, R24, PT ;  /* 0x000000181700720c */ /* 0x000fda0003f05270 */
[----:B------:R-:W-:Y:S05]  /*11c0*/  @P0 BRA `(.L_x_17) ;  /* 0xfffffff400540947 */ /* 0x000fea000383ffff */
[----:B------:R-:W-:Y:S05]  /*11d0*/  EXIT ;  /* 0x000000000000794d */ /* 0x000fea0003800000 */
        .weak           $__internal_0_$__cuda_sm20_sqrt_rn_f32_slowpath
        .type           $__internal_0_$__cuda_sm20_sqrt_rn_f32_slowpath,@function
        .size           $__internal_0_$__cuda_sm20_sqrt_rn_f32_slowpath,(.L_x_20 - $__internal_0_$__cuda_sm20_sqrt_rn_f32_slowpath)
$__internal_0_$__cuda_sm20_sqrt_rn_f32_slowpath:
[----:B------:R-:W-:-:S13]  /*11e0*/  LOP3.LUT P0, RZ, R25, 0x7fffffff, RZ, 0xc0, !PT ;  /* 0x7fffffff19ff7812 */ /* 0x000fda000780c0ff */
[----:B------:R-:W-:Y:S01]  /*11f0*/  @!P0 MOV R4, R25 ;  /* 0x0000001900048202 */ /* 0x000fe20000000f00 */
[----:B------:R-:W-:Y:S06]  /*1200*/  @!P0 BRA `(.L_x_18) ;  /* 0x0000000000448947 */ /* 0x000fec0003800000 */
[----:B------:R-:W-:-:S13]  /*1210*/  FSETP.GEU.FTZ.AND P0, PT, R25, RZ, PT ;  /* 0x000000ff1900720b */ /* 0x000fda0003f1e000 */
[----:B------:R-:W-:Y:S01]  /*1220*/  @!P0 MOV R4, 0x7fffffff ;  /* 0x7fffffff00048802 */ /* 0x000fe20000000f00 */
[----:B------:R-:W-:Y:S06]  /*1230*/  @!P0 BRA `(.L_x_18) ;  /* 0x0000000000388947 */ /* 0x000fec0003800000 */
[----:B------:R-:W-:-:S13]  /*1240*/  FSETP.GTU.FTZ.AND P0, PT, |R25|, +INF , PT ;  /* 0x7f8000001900780b */ /* 0x000fda0003f1c200 */
[----:B------:R-:W-:Y:S01]  /*1250*/  @P0 FADD.FTZ R4, R25, 1 ;  /* 0x3f80000019040421 */ /* 0x000fe20000010000 */
[----:B------:R-:W-:Y:S06]  /*1260*/  @P0 BRA `(.L_x_18) ;  /* 0x00000000002c0947 */ /* 0x000fec0003800000 */
[----:B------:R-:W-:-:S13]  /*1270*/  FSETP.NEU.FTZ.AND P0, PT, |R25|, +INF , PT ;  /* 0x7f8000001900780b */ /* 0x000fda0003f1d200 */
[----:B------:R-:W-:Y:S01]  /*1280*/  @!P0 MOV R4, R25 ;  /* 0x0000001900048202 */ /* 0x000fe20000000f00 */
[----:B------:R-:W-:Y:S06]  /*1290*/  @!P0 BRA `(.L_x_18) ;  /* 0x0000000000208947 */ /* 0x000fec0003800000 */
[----:B------:R-:W-:-:S04]  /*12a0*/  FFMA R25, R25, 1.84467440737095516160e+19, RZ ;  /* 0x5f80000019197823 */ /* 0x000fc800000000ff */
[----:B------:R-:W0:Y:S02]  /*12b0*/  MUFU.RSQ R4, R25 ;  /* 0x0000001900047308 */ /* 0x000e240000001400 */
[----:B0-----:R-:W-:Y:S01]  /*12c0*/  FMUL.FTZ R6, R25, R4 ;  /* 0x0000000419067220 */ /* 0x001fe20000410000 */
[----:B------:R-:W-:-:S03]  /*12d0*/  FMUL.FTZ R4, R4, 0.5 ;  /* 0x3f00000004047820 */ /* 0x000fc60000410000 */
[----:B------:R-:W-:-:S04]  /*12e0*/  FADD.FTZ R5, -R6, -RZ ;  /* 0x800000ff06057221 */ /* 0x000fc80000010100 */
[----:B------:R-:W-:-:S04]  /*12f0*/  FFMA R5, R6, R5, R25 ;  /* 0x0000000506057223 */ /* 0x000fc80000000019 */
[----:B------:R-:W-:-:S04]  /*1300*/  FFMA R4, R5, R4, R6 ;  /* 0x0000000405047223 */ /* 0x000fc80000000006 */
[----:B------:R-:W-:-:S07]  /*1310*/  FMUL.FTZ R4, R4, 2.3283064365386962891e-10 ;  /* 0x2f80000004047820 */ /* 0x000fce0000410000 */
.L_x_18:
[----:B------:R-:W-:Y:S01]  /*1320*/  HFMA2 R5, -RZ, RZ, 0, 0 ;  /* 0x00000000ff057431 */ /* 0x000fe200000001ff */
[----:B------:R-:W-:Y:S02]  /*1330*/  MOV R6, R4 ;  /* 0x0000000400067202 */ /* 0x000fe40000000f00 */
[----:B------:R-:W-:-:S04]  /*1340*/  MOV R4, R7 ;  /* 0x0000000700047202 */ /* 0x000fc80000000f00 */
[----:B------:R-:W-:Y:S05]  /*1350*/  RET.REL.NODEC R4 `(kernel) ;  /* 0xffffffec04287950 */ /* 0x000fea0003c3ffff */
.L_x_19:
[----:B------:R-:W-:-:S00]  /*1360*/  BRA `(.L_x_19) ;  /* 0xfffffffc00fc7947 */ /* 0x000fc0000383ffff */
[----:B------:R-:W-:-:S00]  /*1370*/  NOP ;  /* 0x0000000000007918 */ /* 0x000fc00000000000 */
        /* <DEDUP_REMOVED lines=8> */
.L_x_20:


//--------------------- .nv.shared.kernel         --------------------------
	.section	.nv.shared.kernel,"aw",@nobits
	.sectionflags	@""
	.align	4
.nv.shared.kernel:
	.zero		1088


//--------------------- .nv.shared.reserved.0     --------------------------
	.section	.nv.shared.reserved.0,"aw",@nobits
	.weak		__nv_reservedSMEM_offset_0_alias
	.size		__nv_reservedSMEM_offset_0_alias, 0, 64
	.other		__nv_reservedSMEM_offset_0_alias,@"STO_CUDA_RESERVED_SHARED STV_DEFAULT"
__nv_reservedSMEM_offset_0_alias:
	.zero		0
	.zero		64


//--------------------- .nv.constant0.kernel      --------------------------
	.section	.nv.constant0.kernel,"a",@progbits
	.sectionflags	@""
	.align	4
.nv.constant0.kernel:
	.zero		952


//--------------------- SYMBOLS --------------------------

	.type		.nv.reservedSmem.offset0,@object
	.size		.nv.reservedSmem.offset0,0x4
	.type		.nv.reservedSmem.cap,@object
	.size		.nv.reservedSmem.cap,0x4
